//
// Generated by NVIDIA NVVM Compiler
//
// Compiler Build ID: CL-36424714
// Cuda compilation tools, release 13.0, V13.0.88
// Based on NVVM 20.0.0
//

.version 9.0
.target sm_100
.address_size 64

	// .globl	_Z21CoarsenedPrefixSumUltPfS_i
.global .align 4 .u32 blockCounter;
.global .align 8 .u64 flags;
.global .align 4 .u32 BLOCK_SIZE = 256;
// _ZZ21CoarsenedPrefixSumUltPfS_iE6s_data has been demoted
// _ZZ21CoarsenedPrefixSumUltPfS_iE8s_blk_id has been demoted
// _ZZ21CoarsenedPrefixSumUltPfS_iE14s_previous_sum has been demoted

.visible .entry _Z21CoarsenedPrefixSumUltPfS_i(
	.param .u64 .ptr .align 1 _Z21CoarsenedPrefixSumUltPfS_i_param_0,
	.param .u64 .ptr .align 1 _Z21CoarsenedPrefixSumUltPfS_i_param_1,
	.param .u32 _Z21CoarsenedPrefixSumUltPfS_i_param_2
)
{
	.reg .pred 	%p<24>;
	.reg .b32 	%r<60>;
	.reg .b32 	%f<52>;
	.reg .b64 	%rd<17>;
	// demoted variable
	.shared .align 4 .b8 _ZZ21CoarsenedPrefixSumUltPfS_iE6s_data[1024];
	// demoted variable
	.shared .align 4 .u32 _ZZ21CoarsenedPrefixSumUltPfS_iE8s_blk_id;
	// demoted variable
	.shared .align 4 .f32 _ZZ21CoarsenedPrefixSumUltPfS_iE14s_previous_sum;
	ld.param.u64 	%rd4, [_Z21CoarsenedPrefixSumUltPfS_i_param_0];
	ld.param.u64 	%rd5, [_Z21CoarsenedPrefixSumUltPfS_i_param_1];
	ld.param.u32 	%r20, [_Z21CoarsenedPrefixSumUltPfS_i_param_2];
	cvta.to.global.u64 	%rd1, %rd5;
	mov.u32 	%r1, %tid.x;
	setp.ne.s32 	%p1, %r1, 0;
	@%p1 bra 	$L__BB0_2;
	atom.global.add.u32 	%r21, [blockCounter], 1;
	st.shared.u32 	[_ZZ21CoarsenedPrefixSumUltPfS_iE8s_blk_id], %r21;
$L__BB0_2:
	bar.sync 	0;
	mov.u32 	%r2, %ntid.x;
	ld.shared.u32 	%r22, [_ZZ21CoarsenedPrefixSumUltPfS_iE8s_blk_id];
	mad.lo.s32 	%r23, %r22, %r2, %r1;
	shl.b32 	%r3, %r23, 2;
	setp.ge.s32 	%p2, %r3, %r20;
	cvta.to.global.u64 	%rd6, %rd4;
	mul.wide.s32 	%rd7, %r3, 4;
	add.s64 	%rd2, %rd6, %rd7;
	mov.f32 	%f40, 0f00000000;
	mov.f32 	%f43, %f40;
	@%p2 bra 	$L__BB0_4;
	ld.global.f32 	%f40, [%rd2];
	add.f32 	%f43, %f40, 0f00000000;
$L__BB0_4:
	add.s32 	%r4, %r3, 1;
	setp.ge.s32 	%p3, %r4, %r20;
	mov.f32 	%f42, 0f00000000;
	@%p3 bra 	$L__BB0_6;
	ld.global.f32 	%f42, [%rd2+4];
	add.f32 	%f43, %f43, %f42;
$L__BB0_6:
	add.s32 	%r5, %r3, 2;
	setp.ge.s32 	%p4, %r5, %r20;
	mov.f32 	%f44, 0f00000000;
	@%p4 bra 	$L__BB0_8;
	ld.global.f32 	%f44, [%rd2+8];
	add.f32 	%f43, %f43, %f44;
$L__BB0_8:
	add.s32 	%r6, %r3, 3;
	setp.ge.s32 	%p5, %r6, %r20;
	mov.f32 	%f46, 0f00000000;
	@%p5 bra 	$L__BB0_10;
	ld.global.f32 	%f46, [%rd2+12];
	add.f32 	%f43, %f43, %f46;
$L__BB0_10:
	shl.b32 	%r24, %r1, 2;
	mov.u32 	%r25, _ZZ21CoarsenedPrefixSumUltPfS_iE6s_data;
	add.s32 	%r7, %r25, %r24;
	st.shared.f32 	[%r7], %f43;
	bar.sync 	0;
	setp.lt.u32 	%p6, %r2, 2;
	@%p6 bra 	$L__BB0_15;
	shl.b32 	%r27, %r1, 1;
	add.s32 	%r8, %r27, 2;
	mov.b32 	%r56, 1;
$L__BB0_12:
	mul.lo.s32 	%r10, %r56, %r8;
	add.s32 	%r28, %r10, -1;
	setp.ge.u32 	%p7, %r28, %r2;
	@%p7 bra 	$L__BB0_14;
	sub.s32 	%r29, %r10, %r56;
	shl.b32 	%r30, %r29, 2;
	add.s32 	%r32, %r25, %r30;
	ld.shared.f32 	%f31, [%r32+-4];
	shl.b32 	%r33, %r56, 2;
	add.s32 	%r34, %r32, %r33;
	ld.shared.f32 	%f32, [%r34+-4];
	add.f32 	%f33, %f31, %f32;
	st.shared.f32 	[%r34+-4], %f33;
$L__BB0_14:
	bar.sync 	0;
	shl.b32 	%r56, %r56, 1;
	setp.lt.u32 	%p8, %r56, %r2;
	@%p8 bra 	$L__BB0_12;
$L__BB0_15:
	setp.ne.s32 	%p9, %r1, 0;
	@%p9 bra 	$L__BB0_17;
	shl.b32 	%r35, %r2, 2;
	add.s32 	%r37, %r25, %r35;
	mov.b32 	%r38, 0;
	st.shared.u32 	[%r37+-4], %r38;
$L__BB0_17:
	bar.sync 	0;
	setp.lt.u32 	%p10, %r2, 2;
	@%p10 bra 	$L__BB0_22;
	shl.b32 	%r39, %r1, 1;
	add.s32 	%r12, %r39, 2;
	mov.u32 	%r57, %r2;
$L__BB0_19:
	shr.u32 	%r14, %r57, 1;
	mul.lo.s32 	%r15, %r14, %r12;
	add.s32 	%r40, %r15, -1;
	setp.ge.u32 	%p11, %r40, %r2;
	@%p11 bra 	$L__BB0_21;
	shl.b32 	%r41, %r15, 2;
	add.s32 	%r43, %r25, %r41;
	ld.shared.f32 	%f34, [%r43+-4];
	sub.s32 	%r44, %r15, %r14;
	shl.b32 	%r45, %r44, 2;
	add.s32 	%r46, %r25, %r45;
	ld.shared.f32 	%f35, [%r46+-4];
	add.f32 	%f36, %f34, %f35;
	st.shared.f32 	[%r43+-4], %f36;
	st.shared.f32 	[%r46+-4], %f34;
$L__BB0_21:
	bar.sync 	0;
	setp.gt.u32 	%p12, %r57, 3;
	mov.u32 	%r57, %r14;
	@%p12 bra 	$L__BB0_19;
$L__BB0_22:
	setp.ne.s32 	%p13, %r1, 0;
	ld.shared.f32 	%f17, [%r7];
	@%p13 bra 	$L__BB0_29;
	ld.shared.u32 	%r16, [_ZZ21CoarsenedPrefixSumUltPfS_iE8s_blk_id];
	setp.eq.s32 	%p14, %r16, 0;
	mov.b32 	%r59, 0;
	@%p14 bra 	$L__BB0_26;
	mov.u32 	%r59, %r16;
$L__BB0_25:
	ld.global.u64 	%rd8, [flags];
	mul.wide.s32 	%rd9, %r59, 4;
	add.s64 	%rd10, %rd8, %rd9;
	atom.or.b32 	%r48, [%rd10+-4], 0;
	setp.eq.s32 	%p15, %r48, 0;
	ld.shared.u32 	%r59, [_ZZ21CoarsenedPrefixSumUltPfS_iE8s_blk_id];
	setp.ne.s32 	%p16, %r59, 0;
	and.pred  	%p17, %p15, %p16;
	@%p17 bra 	$L__BB0_25;
$L__BB0_26:
	setp.lt.s32 	%p18, %r59, 1;
	mov.f32 	%f48, 0f00000000;
	@%p18 bra 	$L__BB0_28;
	mul.lo.s32 	%r50, %r2, %r59;
	shl.b32 	%r51, %r50, 2;
	add.s32 	%r52, %r51, -1;
	mul.wide.u32 	%rd11, %r52, 4;
	add.s64 	%rd12, %rd1, %rd11;
	ld.global.f32 	%f48, [%rd12];
$L__BB0_28:
	st.shared.f32 	[_ZZ21CoarsenedPrefixSumUltPfS_iE14s_previous_sum], %f48;
$L__BB0_29:
	setp.ge.s32 	%p19, %r3, %r20;
	bar.sync 	0;
	ld.shared.f32 	%f38, [_ZZ21CoarsenedPrefixSumUltPfS_iE14s_previous_sum];
	add.f32 	%f50, %f17, %f38;
	add.s64 	%rd3, %rd1, %rd7;
	@%p19 bra 	$L__BB0_31;
	add.f32 	%f50, %f50, %f40;
	st.global.f32 	[%rd3], %f50;
$L__BB0_31:
	setp.ge.s32 	%p20, %r4, %r20;
	@%p20 bra 	$L__BB0_33;
	add.f32 	%f50, %f50, %f42;
	st.global.f32 	[%rd3+4], %f50;
$L__BB0_33:
	setp.ge.s32 	%p21, %r5, %r20;
	@%p21 bra 	$L__BB0_35;
	add.f32 	%f50, %f50, %f44;
	st.global.f32 	[%rd3+8], %f50;
$L__BB0_35:
	setp.ge.s32 	%p22, %r6, %r20;
	@%p22 bra 	$L__BB0_37;
	add.f32 	%f39, %f50, %f46;
	st.global.f32 	[%rd3+12], %f39;
$L__BB0_37:
	add.s32 	%r53, %r2, -1;
	setp.ne.s32 	%p23, %r1, %r53;
	@%p23 bra 	$L__BB0_39;
	membar.gl;
	ld.global.u64 	%rd14, [flags];
	ld.shared.u32 	%r54, [_ZZ21CoarsenedPrefixSumUltPfS_iE8s_blk_id];
	mul.wide.s32 	%rd15, %r54, 4;
	add.s64 	%rd16, %rd14, %rd15;
	atom.add.u32 	%r55, [%rd16], 1;
$L__BB0_39:
	ret;

}


// ===== COMPILED SASS (sm_100) =====

	.target	sm_100

	.elftype	@"ET_EXEC"


//--------------------- .note.nv.tkinfo           --------------------------
	.section	.note.nv.tkinfo,"",@"SHT_NOTE"
	.sectionflags	@"SHF_NOTE_NV_TKINFO"
	.tkinfo
        /*0018*/ 	.word	0x00000002
        /*0030*/ 	.string	""
        /*0030*/ 	.string	"ptxas"
        /*0030*/ 	.string	"Cuda compilation tools, release 13.0, V13.0.88"
        /*0030*/ 	.string	"Build cuda_13.0.r13.0/compiler.36424714_0"
        /*0030*/ 	.string	"-arch sm_100 -m 64 "



//--------------------- .note.nv.cuinfo           --------------------------
	.section	.note.nv.cuinfo,"",@"SHT_NOTE"
	.sectionflags	@"SHF_NOTE_NV_CUINFO"
        /*0018*/ 	.short	0x0002
        /*001a*/ 	.short	0x0064
        /*001c*/ 	.short	0x0082
	.zero		2


//--------------------- .nv.info                  --------------------------
	.section	.nv.info,"",@"SHT_CUDA_INFO"
	.align	4


	//----- nvinfo : EIATTR_REGCOUNT
	.align		4
        /*0000*/ 	.byte	0x04, 0x2f
        /*0002*/ 	.short	(.L_4 - .L_3)
	.align		4
.L_3:
        /*0004*/ 	.word	index@(_Z21CoarsenedPrefixSumUltPfS_i)
        /*0008*/ 	.word	0x00000016


	//----- nvinfo : EIATTR_FRAME_SIZE
	.align		4
.L_4:
        /*000c*/ 	.byte	0x04, 0x11
        /*000e*/ 	.short	(.L_6 - .L_5)
	.align		4
.L_5:
        /*0010*/ 	.word	index@(_Z21CoarsenedPrefixSumUltPfS_i)
        /*0014*/ 	.word	0x00000000


	//----- nvinfo : EIATTR_MIN_STACK_SIZE
	.align		4
.L_6:
        /*0018*/ 	.byte	0x04, 0x12
        /*001a*/ 	.short	(.L_8 - .L_7)
	.align		4
.L_7:
        /*001c*/ 	.word	index@(_Z21CoarsenedPrefixSumUltPfS_i)
        /*0020*/ 	.word	0x00000000
.L_8:


//--------------------- .nv.compat                --------------------------
	.section	.nv.compat,"",@"SHT_CUDA_COMPAT_INFO"
	.align	4
        /*0000*/ 	.byte	0x02, 0x09, 0x00, 0x00, 0x02, 0x02, 0x01, 0x00, 0x02, 0x05, 0x05, 0x00, 0x03, 0x07, 0x01, 0x01
        /*0010*/ 	.byte	0x02, 0x03, 0x00, 0x00, 0x02, 0x06, 0x01, 0x00, 0x04, 0x0b, 0x08, 0x00, 0x09, 0x00, 0x00, 0x00
        /*0020*/ 	.byte	0x00, 0x00, 0x00, 0x00


//--------------------- .nv.info._Z21CoarsenedPrefixSumUltPfS_i --------------------------
	.section	.nv.info._Z21CoarsenedPrefixSumUltPfS_i,"",@"SHT_CUDA_INFO"
	.sectionflags	@""
	.align	4


	//----- nvinfo : EIATTR_CUDA_API_VERSION
	.align		4
        /*0000*/ 	.byte	0x04, 0x37
        /*0002*/ 	.short	(.L_10 - .L_9)
.L_9:
        /*0004*/ 	.word	0x00000082


	//----- nvinfo : EIATTR_KPARAM_INFO
	.align		4
.L_10:
        /*0008*/ 	.byte	0x04, 0x17
        /*000a*/ 	.short	(.L_12 - .L_11)
.L_11:
        /*000c*/ 	.word	0x00000000
        /*0010*/ 	.short	0x0002
        /*0012*/ 	.short	0x0010
        /*0014*/ 	.byte	0x00, 0xf0, 0x11, 0x00


	//----- nvinfo : EIATTR_KPARAM_INFO
	.align		4
.L_12:
        /*0018*/ 	.byte	0x04, 0x17
        /*001a*/ 	.short	(.L_14 - .L_13)
.L_13:
        /*001c*/ 	.word	0x00000000
        /*0020*/ 	.short	0x0001
        /*0022*/ 	.short	0x0008
        /*0024*/ 	.byte	0x00, 0xf5, 0x21, 0x00


	//----- nvinfo : EIATTR_KPARAM_INFO
	.align		4
.L_14:
        /*0028*/ 	.byte	0x04, 0x17
        /*002a*/ 	.short	(.L_16 - .L_15)
.L_15:
        /*002c*/ 	.word	0x00000000
        /*0030*/ 	.short	0x0000
        /*0032*/ 	.short	0x0000
        /*0034*/ 	.byte	0x00, 0xf5, 0x21, 0x00


	//----- nvinfo : EIATTR_SPARSE_MMA_MASK
	.align		4
.L_16:
        /*0038*/ 	.byte	0x03, 0x50
        /*003a*/ 	.short	0x0000


	//----- nvinfo : EIATTR_MAXREG_COUNT
	.align		4
        /*003c*/ 	.byte	0x03, 0x1b
        /*003e*/ 	.short	0x00ff


	//----- nvinfo : EIATTR_NUM_BARRIERS
	.align		4
        /*0040*/ 	.byte	0x02, 0x4c
        /*0042*/ 	.byte	0x01
	.zero		1


	//----- nvinfo : EIATTR_MERCURY_ISA_VERSION
	.align		4
        /*0044*/ 	.byte	0x03, 0x5f
        /*0046*/ 	.short	0x0101


	//----- nvinfo : EIATTR_VRC_CTA_INIT_COUNT
	.align		4
        /*0048*/ 	.byte	0x02, 0x4a
	.zero		1
	.zero		1


	//----- nvinfo : EIATTR_EXIT_INSTR_OFFSETS
	.align		4
        /*004c*/ 	.byte	0x04, 0x1c
        /*004e*/ 	.short	(.L_18 - .L_17)


	//   ....[0]....
.L_17:
        /*0050*/ 	.word	0x00000910


	//   ....[1]....
        /*0054*/ 	.word	0x000009c0


	//----- nvinfo : EIATTR_CRS_STACK_SIZE
	.align		4
.L_18:
        /*0058*/ 	.byte	0x04, 0x1e
        /*005a*/ 	.short	(.L_20 - .L_19)
.L_19:
        /*005c*/ 	.word	0x00000000


	//----- nvinfo : EIATTR_CBANK_PARAM_SIZE
	.align		4
.L_20:
        /*0060*/ 	.byte	0x03, 0x19
        /*0062*/ 	.short	0x0014


	//----- nvinfo : EIATTR_PARAM_CBANK
	.align		4
        /*0064*/ 	.byte	0x04, 0x0a
        /*0066*/ 	.short	(.L_22 - .L_21)
	.align		4
.L_21:
        /*0068*/ 	.word	index@(.nv.constant0._Z21CoarsenedPrefixSumUltPfS_i)
        /*006c*/ 	.short	0x0380
        /*006e*/ 	.short	0x0014


	//----- nvinfo : EIATTR_SW_WAR
	.align		4
.L_22:
        /*0070*/ 	.byte	0x04, 0x36
        /*0072*/ 	.short	(.L_24 - .L_23)
.L_23:
        /*0074*/ 	.word	0x00000008
.L_24:


//--------------------- .nv.callgraph             --------------------------
	.section	.nv.callgraph,"",@"SHT_CUDA_CALLGRAPH"
	.align	4
	.sectionentsize	8
	.align		4
        /*0000*/ 	.word	0x00000000
	.align		4
        /*0004*/ 	.word	0xffffffff
	.align		4
        /*0008*/ 	.word	0x00000000
	.align		4
        /*000c*/ 	.word	0xfffffffe
	.align		4
        /*0010*/ 	.word	0x00000000
	.align		4
        /*0014*/ 	.word	0xfffffffd
	.align		4
        /*0018*/ 	.word	0x00000000
	.align		4
        /*001c*/ 	.word	0xfffffffc


//--------------------- .nv.constant4             --------------------------
	.section	.nv.constant4,"a",@progbits
	.align	8
	.align		8
.nv.constant4:
        /*0000*/ 	.dword	blockCounter
	.align		8
        /*0008*/ 	.dword	flags
	.align		8
        /*0010*/ 	.dword	BLOCK_SIZE


//--------------------- .text._Z21CoarsenedPrefixSumUltPfS_i --------------------------
	.section	.text._Z21CoarsenedPrefixSumUltPfS_i,"ax",@progbits
	.align	128
        .global         _Z21CoarsenedPrefixSumUltPfS_i
        .type           _Z21CoarsenedPrefixSumUltPfS_i,@function
        .size           _Z21CoarsenedPrefixSumUltPfS_i,(.L_x_12 - _Z21CoarsenedPrefixSumUltPfS_i)
        .other          _Z21CoarsenedPrefixSumUltPfS_i,@"STO_CUDA_ENTRY STV_DEFAULT"
_Z21CoarsenedPrefixSumUltPfS_i:
.text._Z21CoarsenedPrefixSumUltPfS_i:
[----:B------:R-:W-:Y:S01]  /*0000*/  LDC R1, c[0x0][0x37c] ;  /* 0x0000df00ff017b82 */ /* 0x000fe20000000800 */
[----:B------:R-:W0:Y:S01]  /*0010*/  S2R R0, SR_TID.X ;  /* 0x0000000000007919 */ /* 0x000e220000002100 */
[----:B------:R-:W1:Y:S01]  /*0020*/  LDCU.64 UR6, c[0x0][0x358] ;  /* 0x00006b00ff0677ac */ /* 0x000e620008000a00 */
[----:B------:R-:W-:Y:S01]  /*0030*/  BSSY.RECONVERGENT B0, `(.L_x_0) ;  /* 0x000000a000007945 */ /* 0x000fe20003800200 */
[----:B0-----:R-:W-:-:S13]  /*0040*/  ISETP.NE.AND P0, PT, R0, RZ, PT ;  /* 0x000000ff0000720c */ /* 0x001fda0003f05270 */
[----:B-1----:R-:W-:Y:S05]  /*0050*/  @P0 BRA `(.L_x_1) ;  /* 0x00000000001c0947 */ /* 0x002fea0003800000 */
[----:B------:R-:W0:Y:S01]  /*0060*/  LDC.64 R2, c[0x4][RZ] ;  /* 0x01000000ff027b82 */ /* 0x000e220000000a00 */
[----:B------:R-:W-:-:S05]  /*0070*/  IMAD.MOV.U32 R5, RZ, RZ, 0x1 ;  /* 0x00000001ff057424 */ /* 0x000fca00078e00ff */
[----:B0-----:R-:W2:Y:S02]  /*0080*/  ATOMG.E.ADD.STRONG.GPU PT, R2, desc[UR6][R2.64], R5 ;  /* 0x80000005020279a8 */ /* 0x001ea400081ef106 */
[----:B------:R-:W0:Y:S01]  /*0090*/  S2UR UR5, SR_CgaCtaId ;  /* 0x00000000000579c3 */ /* 0x000e220000008800 */
[----:B------:R-:W-:Y:S02]  /*00a0*/  UMOV UR4, 0x400 ;  /* 0x0000040000047882 */ /* 0x000fe40000000000 */
[----:B0-----:R-:W-:-:S09]  /*00b0*/  ULEA UR4, UR5, UR4, 0x18 ;  /* 0x0000000405047291 */ /* 0x001fd2000f8ec0ff */
[----:B--2---:R0:W-:Y:S03]  /*00c0*/  STS [UR4+0x400], R2 ;  /* 0x00040002ff007988 */ /* 0x0041e60008000804 */
.L_x_1:
[----:B------:R-:W-:Y:S05]  /*00d0*/  BSYNC.RECONVERGENT B0 ;  /* 0x0000000000007941 */ /* 0x000fea0003800200 */
.L_x_0:
[----:B------:R-:W1:Y:S08]  /*00e0*/  S2UR UR5, SR_CgaCtaId ;  /* 0x00000000000579c3 */ /* 0x000e700000008800 */
[----:B------:R-:W-:Y:S01]  /*00f0*/  BAR.SYNC.DEFER_BLOCKING 0x0 ;  /* 0x0000000000007b1d */ /* 0x000fe20000010000 */
[----:B------:R-:W-:-:S05]  /*0100*/  CS2R R6, SRZ ;  /* 0x0000000000067805 */ /* 0x000fca000001ff00 */
[----:B------:R-:W-:Y:S02]  /*0110*/  UMOV UR4, 0x400 ;  /* 0x0000040000047882 */ /* 0x000fe40000000000 */
[----:B------:R-:W2:Y:S08]  /*0120*/  LDC R3, c[0x0][0x360] ;  /* 0x0000d800ff037b82 */ /* 0x000eb00000000800 */
[----:B------:R-:W3:Y:S01]  /*0130*/  LDC.64 R12, c[0x0][0x380] ;  /* 0x0000e000ff0c7b82 */ /* 0x000ee20000000a00 */
[----:B-1----:R-:W-:Y:S01]  /*0140*/  ULEA UR4, UR5, UR4, 0x18 ;  /* 0x0000000405047291 */ /* 0x002fe2000f8ec0ff */
[----:B------:R-:W1:Y:S08]  /*0150*/  LDCU UR5, c[0x0][0x390] ;  /* 0x00007200ff0577ac */ /* 0x000e700008000800 */
[----:B0-----:R-:W2:Y:S01]  /*0160*/  LDS R2, [UR4+0x400] ;  /* 0x00040004ff027984 */ /* 0x001ea20008000800 */
[----:B------:R-:W-:Y:S01]  /*0170*/  CS2R R4, SRZ ;  /* 0x0000000000047805 */ /* 0x000fe2000001ff00 */
[----:B--2---:R-:W-:-:S04]  /*0180*/  IMAD R2, R2, R3, R0 ;  /* 0x0000000302027224 */ /* 0x004fc800078e0200 */
[----:B------:R-:W-:-:S04]  /*0190*/  IMAD.SHL.U32 R10, R2, 0x4, RZ ;  /* 0x00000004020a7824 */ /* 0x000fc800078e00ff */
[C---:B------:R-:W-:Y:S01]  /*01a0*/  VIADD R9, R10.reuse, 0x1 ;  /* 0x000000010a097836 */ /* 0x040fe20000000000 */
[C---:B-1----:R-:W-:Y:S01]  /*01b0*/  ISETP.GE.AND P1, PT, R10.reuse, UR5, PT ;  /* 0x000000050a007c0c */ /* 0x042fe2000bf26270 */
[C---:B------:R-:W-:Y:S02]  /*01c0*/  VIADD R8, R10.reuse, 0x2 ;  /* 0x000000020a087836 */ /* 0x040fe40000000000 */
[C---:B------:R-:W-:Y:S01]  /*01d0*/  VIADD R2, R10.reuse, 0x3 ;  /* 0x000000030a027836 */ /* 0x040fe20000000000 */
[----:B------:R-:W-:Y:S01]  /*01e0*/  ISETP.GE.AND P3, PT, R9, UR5, PT ;  /* 0x0000000509007c0c */ /* 0x000fe2000bf66270 */
[----:B---3--:R-:W-:Y:S01]  /*01f0*/  IMAD.WIDE R12, R10, 0x4, R12 ;  /* 0x000000040a0c7825 */ /* 0x008fe200078e020c */
[----:B------:R-:W-:Y:S02]  /*0200*/  ISETP.GE.AND P2, PT, R8, UR5, PT ;  /* 0x0000000508007c0c */ /* 0x000fe4000bf46270 */
[----:B------:R-:W-:-:S05]  /*0210*/  ISETP.GE.AND P0, PT, R2, UR5, PT ;  /* 0x0000000502007c0c */ /* 0x000fca000bf06270 */
[----:B------:R-:W2:Y:S04]  /*0220*/  @!P1 LDG.E R7, desc[UR6][R12.64] ;  /* 0x000000060c079981 */ /* 0x000ea8000c1e1900 */
[----:B------:R-:W3:Y:S04]  /*0230*/  @!P3 LDG.E R6, desc[UR6][R12.64+0x4] ;  /* 0x000004060c06b981 */ /* 0x000ee8000c1e1900 */
[----:B------:R-:W4:Y:S04]  /*0240*/  @!P2 LDG.E R5, desc[UR6][R12.64+0x8] ;  /* 0x000008060c05a981 */ /* 0x000f28000c1e1900 */
[----:B------:R-:W5:Y:S01]  /*0250*/  @!P0 LDG.E R4, desc[UR6][R12.64+0xc] ;  /* 0x00000c060c048981 */ /* 0x000f62000c1e1900 */
[----:B------:R-:W-:Y:S01]  /*0260*/  HFMA2 R14, -RZ, RZ, 0, 0 ;  /* 0x00000000ff0e7431 */ /* 0x000fe200000001ff */
[----:B------:R-:W-:Y:S01]  /*0270*/  LEA R11, R0, UR4, 0x2 ;  /* 0x00000004000b7c11 */ /* 0x000fe2000f8e10ff */
[----:B--2---:R-:W-:Y:S01]  /*0280*/  @!P1 FADD R14, RZ, R7 ;  /* 0x00000007ff0e9221 */ /* 0x004fe20000000000 */
[----:B------:R-:W-:-:S03]  /*0290*/  ISETP.GE.U32.AND P1, PT, R3, 0x2, PT ;  /* 0x000000020300780c */ /* 0x000fc60003f26070 */
[----:B---3--:R-:W-:Y:S01]  /*02a0*/  @!P3 FADD R14, R14, R6 ;  /* 0x000000060e0eb221 */ /* 0x008fe20000000000 */
[----:B------:R-:W-:-:S03]  /*02b0*/  ISETP.GE.U32.AND P3, PT, R3, 0x2, PT ;  /* 0x000000020300780c */ /* 0x000fc60003f66070 */
[----:B----4-:R-:W-:Y:S01]  /*02c0*/  @!P2 FADD R14, R14, R5 ;  /* 0x000000050e0ea221 */ /* 0x010fe20000000000 */
[----:B------:R-:W-:-:S03]  /*02d0*/  ISETP.NE.AND P2, PT, R0, RZ, PT ;  /* 0x000000ff0000720c */ /* 0x000fc60003f45270 */
[----:B-----5:R-:W-:-:S05]  /*02e0*/  @!P0 FADD R14, R14, R4 ;  /* 0x000000040e0e8221 */ /* 0x020fca0000000000 */
[----:B------:R0:W-:Y:S01]  /*02f0*/  STS [R11], R14 ;  /* 0x0000000e0b007388 */ /* 0x0001e20000000800 */
[----:B------:R-:W-:Y:S06]  /*0300*/  BAR.SYNC.DEFER_BLOCKING 0x0 ;  /* 0x0000000000007b1d */ /* 0x000fec0000010000 */
[----:B------:R-:W-:Y:S05]  /*0310*/  @!P1 BRA `(.L_x_2) ;  /* 0x0000000000409947 */ /* 0x000fea0003800000 */
[----:B------:R-:W-:Y:S01]  /*0320*/  LEA R12, R0, 0x2, 0x1 ;  /* 0x00000002000c7811 */ /* 0x000fe200078e08ff */
[----:B------:R-:W-:-:S07]  /*0330*/  IMAD.MOV.U32 R13, RZ, RZ, 0x1 ;  /* 0x00000001ff0d7424 */ /* 0x000fce00078e00ff */
.L_x_3:
[----:B------:R-:W-:-:S04]  /*0340*/  IMAD R16, R12, R13, RZ ;  /* 0x0000000d0c107224 */ /* 0x000fc800078e02ff */
[----:B0-----:R-:W-:-:S05]  /*0350*/  VIADD R14, R16, 0xffffffff ;  /* 0xffffffff100e7836 */ /* 0x001fca0000000000 */
[----:B------:R-:W-:-:S13]  /*0360*/  ISETP.GE.U32.AND P0, PT, R14, R3, PT ;  /* 0x000000030e00720c */ /* 0x000fda0003f06070 */
[----:B------:R-:W-:-:S05]  /*0370*/  @!P0 IMAD.IADD R14, R16, 0x1, -R13 ;  /* 0x00000001100e8824 */ /* 0x000fca00078e0a0d */
[----:B------:R-:W-:-:S04]  /*0380*/  @!P0 LEA R14, R14, UR4, 0x2 ;  /* 0x000000040e0e8c11 */ /* 0x000fc8000f8e10ff */
[C---:B------:R-:W-:Y:S01]  /*0390*/  @!P0 LEA R15, R13.reuse, R14, 0x2 ;  /* 0x0000000e0d0f8211 */ /* 0x040fe200078e10ff */
[----:B------:R-:W-:Y:S01]  /*03a0*/  IMAD.SHL.U32 R13, R13, 0x2, RZ ;  /* 0x000000020d0d7824 */ /* 0x000fe200078e00ff */
[----:B------:R-:W-:Y:S04]  /*03b0*/  @!P0 LDS R14, [R14+-0x4] ;  /* 0xfffffc000e0e8984 */ /* 0x000fe80000000800 */
[----:B------:R-:W0:Y:S02]  /*03c0*/  @!P0 LDS R17, [R15+-0x4] ;  /* 0xfffffc000f118984 */ /* 0x000e240000000800 */
[----:B0-----:R-:W-:-:S05]  /*03d0*/  @!P0 FADD R16, R14, R17 ;  /* 0x000000110e108221 */ /* 0x001fca0000000000 */
[----:B------:R1:W-:Y:S01]  /*03e0*/  @!P0 STS [R15+-0x4], R16 ;  /* 0xfffffc100f008388 */ /* 0x0003e20000000800 */
[----:B------:R-:W-:Y:S01]  /*03f0*/  BAR.SYNC.DEFER_BLOCKING 0x0 ;  /* 0x0000000000007b1d */ /* 0x000fe20000010000 */
[----:B------:R-:W-:-:S13]  /*0400*/  ISETP.GE.U32.AND P0, PT, R13, R3, PT ;  /* 0x000000030d00720c */ /* 0x000fda0003f06070 */
[----:B-1----:R-:W-:Y:S05]  /*0410*/  @!P0 BRA `(.L_x_3) ;  /* 0xfffffffc00c88947 */ /* 0x002fea000383ffff */
.L_x_2:
[----:B------:R-:W-:-:S05]  /*0420*/  @!P2 LEA R12, R3, UR4, 0x2 ;  /* 0x00000004030cac11 */ /* 0x000fca000f8e10ff */
[----:B------:R1:W-:Y:S01]  /*0430*/  @!P2 STS [R12+-0x4], RZ ;  /* 0xfffffcff0c00a388 */ /* 0x0003e20000000800 */
[----:B------:R-:W-:Y:S06]  /*0440*/  BAR.SYNC.DEFER_BLOCKING 0x0 ;  /* 0x0000000000007b1d */ /* 0x000fec0000010000 */
[----:B------:R-:W-:Y:S05]  /*0450*/  @!P3 BRA `(.L_x_4) ;  /* 0x000000000048b947 */ /* 0x000fea0003800000 */
[----:B------:R-:W-:Y:S01]  /*0460*/  LEA R19, R0, 0x2, 0x1 ;  /* 0x0000000200137811 */ /* 0x000fe200078e08ff */
[----:B-1----:R-:W-:-:S07]  /*0470*/  IMAD.MOV.U32 R12, RZ, RZ, R3 ;  /* 0x000000ffff0c7224 */ /* 0x002fce00078e0003 */
.L_x_5:
[----:B------:R-:W-:-:S05]  /*0480*/  SHF.R.U32.HI R18, RZ, 0x1, R12 ;  /* 0x00000001ff127819 */ /* 0x000fca000001160c */
[----:B------:R-:W-:-:S04]  /*0490*/  IMAD R13, R19, R18, RZ ;  /* 0x00000012130d7224 */ /* 0x000fc800078e02ff */
[----:B0-----:R-:W-:-:S05]  /*04a0*/  VIADD R14, R13, 0xffffffff ;  /* 0xffffffff0d0e7836 */ /* 0x001fca0000000000 */
[----:B------:R-:W-:-:S13]  /*04b0*/  ISETP.GE.U32.AND P0, PT, R14, R3, PT ;  /* 0x000000030e00720c */ /* 0x000fda0003f06070 */
[----:B------:R-:W-:Y:S02]  /*04c0*/  @!P0 IADD3 R14, PT, PT, -R18, R13, RZ ;  /* 0x0000000d120e8210 */ /* 0x000fe40007ffe1ff */
[----:B------:R-:W-:Y:S02]  /*04d0*/  @!P0 LEA R13, R13, UR4, 0x2 ;  /* 0x000000040d0d8c11 */ /* 0x000fe4000f8e10ff */
[----:B------:R-:W-:-:S03]  /*04e0*/  @!P0 LEA R15, R14, UR4, 0x2 ;  /* 0x000000040e0f8c11 */ /* 0x000fc6000f8e10ff */
[----:B------:R-:W-:Y:S04]  /*04f0*/  @!P0 LDS R14, [R13+-0x4] ;  /* 0xfffffc000d0e8984 */ /* 0x000fe80000000800 */
[----:B------:R-:W0:Y:S02]  /*0500*/  @!P0 LDS R17, [R15+-0x4] ;  /* 0xfffffc000f118984 */ /* 0x000e240000000800 */
[----:B0-----:R-:W-:-:S05]  /*0510*/  @!P0 FADD R16, R14, R17 ;  /* 0x000000110e108221 */ /* 0x001fca0000000000 */
[----:B------:R2:W-:Y:S04]  /*0520*/  @!P0 STS [R13+-0x4], R16 ;  /* 0xfffffc100d008388 */ /* 0x0005e80000000800 */
[----:B------:R2:W-:Y:S01]  /*0530*/  @!P0 STS [R15+-0x4], R14 ;  /* 0xfffffc0e0f008388 */ /* 0x0005e20000000800 */
[----:B------:R-:W-:Y:S01]  /*0540*/  BAR.SYNC.DEFER_BLOCKING 0x0 ;  /* 0x0000000000007b1d */ /* 0x000fe20000010000 */
[----:B------:R-:W-:Y:S01]  /*0550*/  ISETP.GT.U32.AND P0, PT, R12, 0x3, PT ;  /* 0x000000030c00780c */ /* 0x000fe20003f04070 */
[----:B------:R-:W-:-:S12]  /*0560*/  IMAD.MOV.U32 R12, RZ, RZ, R18 ;  /* 0x000000ffff0c7224 */ /* 0x000fd800078e0012 */
[----:B--2---:R-:W-:Y:S05]  /*0570*/  @P0 BRA `(.L_x_5) ;  /* 0xfffffffc00c00947 */ /* 0x004fea000383ffff */
.L_x_4:
[----:B0-----:R-:W0:Y:S01]  /*0580*/  LDS R11, [R11] ;  /* 0x000000000b0b7984 */ /* 0x001e220000000800 */
[----:B------:R-:W-:-:S13]  /*0590*/  ISETP.NE.AND P0, PT, R0, RZ, PT ;  /* 0x000000ff0000720c */ /* 0x000fda0003f05270 */
[----:B------:R-:W-:Y:S05]  /*05a0*/  @P0 BRA `(.L_x_6) ;  /* 0x0000000000780947 */ /* 0x000fea0003800000 */
[----:B------:R-:W2:Y:S01]  /*05b0*/  S2R R13, SR_CgaCtaId ;  /* 0x00000000000d7919 */ /* 0x000ea20000008800 */
[----:B-1----:R-:W-:Y:S01]  /*05c0*/  MOV R12, 0x400 ;  /* 0x00000400000c7802 */ /* 0x002fe20000000f00 */
[----:B------:R-:W-:-:S03]  /*05d0*/  IMAD.MOV.U32 R16, RZ, RZ, RZ ;  /* 0x000000ffff107224 */ /* 0x000fc600078e00ff */
[----:B--2---:R-:W-:-:S05]  /*05e0*/  LEA R17, R13, R12, 0x18 ;  /* 0x0000000c0d117211 */ /* 0x004fca00078ec0ff */
[----:B------:R-:W1:Y:S02]  /*05f0*/  LDS R14, [R17+0x400] ;  /* 0x00040000110e7984 */ /* 0x000e640000000800 */
[----:B-1----:R-:W-:-:S13]  /*0600*/  ISETP.NE.AND P0, PT, R14, RZ, PT ;  /* 0x000000ff0e00720c */ /* 0x002fda0003f05270 */
[----:B------:R-:W-:Y:S05]  /*0610*/  @!P0 BRA `(.L_x_7) ;  /* 0x0000000000308947 */ /* 0x000fea0003800000 */
[----:B------:R-:W1:Y:S01]  /*0620*/  LDC.64 R12, c[0x4][0x8] ;  /* 0x01000200ff0c7b82 */ /* 0x000e620000000a00 */
[----:B------:R-:W-:Y:S01]  /*0630*/  BSSY B0, `(.L_x_7) ;  /* 0x000000a000007945 */ /* 0x000fe20003800000 */
[----:B------:R-:W-:-:S07]  /*0640*/  IMAD.MOV.U32 R16, RZ, RZ, R14 ;  /* 0x000000ffff107224 */ /* 0x000fce00078e000e */
.L_x_8:
[----:B-1----:R-:W2:Y:S01]  /*0650*/  LDG.E.64 R14, desc[UR6][R12.64] ;  /* 0x000000060c0e7981 */ /* 0x002ea2000c1e1b00 */
[----:B------:R-:W-:Y:S05]  /*0660*/  YIELD ;  /* 0x0000000000007946 */ /* 0x000fea0003800000 */
[----:B--2---:R-:W-:-:S06]  /*0670*/  IMAD.WIDE R14, R16, 0x4, R14 ;  /* 0x00000004100e7825 */ /* 0x004fcc00078e020e */
[----:B------:R-:W2:Y:S04]  /*0680*/  ATOM.E.OR.STRONG.GPU PT, R14, desc[UR6][R14.64+-0x4], RZ ;  /* 0xfffffcff0e0e798a */ /* 0x000ea8000b1ef106 */
[----:B------:R-:W1:Y:S02]  /*0690*/  LDS R16, [R17+0x400] ;  /* 0x0004000011107984 */ /* 0x000e640000000800 */
[----:B-1----:R-:W-:Y:S02]  /*06a0*/  ISETP.NE.AND P0, PT, R16, RZ, PT ;  /* 0x000000ff1000720c */ /* 0x002fe40003f05270 */
[----:B--2---:R-:W-:-:S13]  /*06b0*/  ISETP.EQ.AND P1, PT, R14, RZ, PT ;  /* 0x000000ff0e00720c */ /* 0x004fda0003f22270 */
[----:B------:R-:W-:Y:S05]  /*06c0*/  @P0 BRA P1, `(.L_x_8) ;  /* 0xfffffffc00e00947 */ /* 0x000fea000083ffff */
[----:B------:R-:W-:Y:S05]  /*06d0*/  BSYNC B0 ;  /* 0x0000000000007941 */ /* 0x000fea0003800000 */
.L_x_7:
[----:B------:R-:W-:Y:S01]  /*06e0*/  ISETP.GE.AND P0, PT, R16, 0x1, PT ;  /* 0x000000011000780c */ /* 0x000fe20003f06270 */
[----:B------:R-:W-:Y:S01]  /*06f0*/  BSSY.RECONVERGENT B0, `(.L_x_9) ;  /* 0x0000008000007945 */ /* 0x000fe20003800200 */
[----:B------:R-:W-:-:S11]  /*0700*/  HFMA2 R12, -RZ, RZ, 0, 0 ;  /* 0x00000000ff0c7431 */ /* 0x000fd600000001ff */
[----:B------:R-:W-:Y:S05]  /*0710*/  @!P0 BRA `(.L_x_10) ;  /* 0x0000000000148947 */ /* 0x000fea0003800000 */
[----:B------:R-:W1:Y:S01]  /*0720*/  LDC.64 R12, c[0x0][0x388] ;  /* 0x0000e200ff0c7b82 */ /* 0x000e620000000a00 */
[----:B------:R-:W-:-:S05]  /*0730*/  IMAD R16, R3, R16, RZ ;  /* 0x0000001003107224 */ /* 0x000fca00078e02ff */
[----:B------:R-:W-:-:S05]  /*0740*/  LEA R15, R16, 0xffffffff, 0x2 ;  /* 0xffffffff100f7811 */ /* 0x000fca00078e10ff */
[----:B-1----:R-:W-:-:S06]  /*0750*/  IMAD.WIDE.U32 R12, R15, 0x4, R12 ;  /* 0x000000040f0c7825 */ /* 0x002fcc00078e000c */
[----:B------:R1:W5:Y:S02]  /*0760*/  LDG.E R12, desc[UR6][R12.64] ;  /* 0x000000060c0c7981 */ /* 0x000364000c1e1900 */
.L_x_10:
[----:B------:R-:W-:Y:S05]  /*0770*/  BSYNC.RECONVERGENT B0 ;  /* 0x0000000000007941 */ /* 0x000fea0003800200 */
.L_x_9:
[----:B-----5:R2:W-:Y:S02]  /*0780*/  STS [R17+0x404], R12 ;  /* 0x0004040c11007388 */ /* 0x0205e40000000800 */
.L_x_6:
[----:B------:R-:W3:Y:S01]  /*0790*/  LDC R15, c[0x0][0x390] ;  /* 0x0000e400ff0f7b82 */ /* 0x000ee20000000800 */
[----:B------:R-:W-:Y:S05]  /*07a0*/  WARPSYNC.ALL ;  /* 0x0000000000007948 */ /* 0x000fea0003800000 */
[-C--:B---3--:R-:W-:Y:S02]  /*07b0*/  ISETP.GE.AND P2, PT, R10, R15.reuse, PT ;  /* 0x0000000f0a00720c */ /* 0x088fe40003f46270 */
[----:B------:R-:W3:Y:S08]  /*07c0*/  S2UR UR5, SR_CgaCtaId ;  /* 0x00000000000579c3 */ /* 0x000ef00000008800 */
[----:B------:R-:W-:Y:S01]  /*07d0*/  BAR.SYNC.DEFER_BLOCKING 0x0 ;  /* 0x0000000000007b1d */ /* 0x000fe20000010000 */
[-C--:B------:R-:W-:Y:S01]  /*07e0*/  ISETP.GE.AND P3, PT, R9, R15.reuse, PT ;  /* 0x0000000f0900720c */ /* 0x080fe20003f66270 */
[----:B------:R-:W-:Y:S01]  /*07f0*/  VIADD R3, R3, 0xffffffff ;  /* 0xffffffff03037836 */ /* 0x000fe20000000000 */
[----:B------:R-:W-:-:S02]  /*0800*/  ISETP.GE.AND P0, PT, R8, R15, PT ;  /* 0x0000000f0800720c */ /* 0x000fc40003f06270 */
[----:B------:R-:W-:Y:S01]  /*0810*/  ISETP.GE.AND P1, PT, R2, R15, PT ;  /* 0x0000000f0200720c */ /* 0x000fe20003f26270 */
[----:B------:R-:W-:Y:S02]  /*0820*/  UMOV UR4, 0x400 ;  /* 0x0000040000047882 */ /* 0x000fe40000000000 */
[----:B-12---:R-:W1:Y:S01]  /*0830*/  LDC.64 R12, c[0x0][0x388] ;  /* 0x0000e200ff0c7b82 */ /* 0x006e620000000a00 */
[----:B---3--:R-:W-:Y:S01]  /*0840*/  ULEA UR4, UR5, UR4, 0x18 ;  /* 0x0000000405047291 */ /* 0x008fe2000f8ec0ff */
[----:B-1----:R-:W-:-:S08]  /*0850*/  IMAD.WIDE R12, R10, 0x4, R12 ;  /* 0x000000040a0c7825 */ /* 0x002fd000078e020c */
[----:B------:R-:W0:Y:S02]  /*0860*/  LDS R14, [UR4+0x404] ;  /* 0x00040404ff0e7984 */ /* 0x000e240008000800 */
[----:B0-----:R-:W-:-:S04]  /*0870*/  FADD R11, R11, R14 ;  /* 0x0000000e0b0b7221 */ /* 0x001fc80000000000 */
[----:B------:R-:W-:-:S05]  /*0880*/  @!P2 FADD R11, R11, R7 ;  /* 0x000000070b0ba221 */ /* 0x000fca0000000000 */
[----:B------:R0:W-:Y:S01]  /*0890*/  @!P2 STG.E desc[UR6][R12.64], R11 ;  /* 0x0000000b0c00a986 */ /* 0x0001e2000c101906 */
[----:B------:R-:W-:Y:S01]  /*08a0*/  ISETP.NE.AND P2, PT, R0, R3, PT ;  /* 0x000000030000720c */ /* 0x000fe20003f45270 */
[----:B0-----:R-:W-:-:S05]  /*08b0*/  @!P3 FADD R11, R11, R6 ;  /* 0x000000060b0bb221 */ /* 0x001fca0000000000 */
[----:B------:R0:W-:Y:S02]  /*08c0*/  @!P3 STG.E desc[UR6][R12.64+0x4], R11 ;  /* 0x0000040b0c00b986 */ /* 0x0001e4000c101906 */
[----:B0-----:R-:W-:-:S04]  /*08d0*/  @!P0 FADD R11, R11, R5 ;  /* 0x000000050b0b8221 */ /* 0x001fc80000000000 */
[----:B------:R-:W-:Y:S01]  /*08e0*/  @!P1 FADD R3, R11, R4 ;  /* 0x000000040b039221 */ /* 0x000fe20000000000 */
[----:B------:R0:W-:Y:S04]  /*08f0*/  @!P0 STG.E desc[UR6][R12.64+0x8], R11 ;  /* 0x0000080b0c008986 */ /* 0x0001e8000c101906 */
[----:B------:R0:W-:Y:S01]  /*0900*/  @!P1 STG.E desc[UR6][R12.64+0xc], R3 ;  /* 0x00000c030c009986 */ /* 0x0001e2000c101906 */
[----:B------:R-:W-:Y:S05]  /*0910*/  @P2 EXIT ;  /* 0x000000000000294d */ /* 0x000fea0003800000 */
[----:B------:R-:W0:Y:S01]  /*0920*/  LDC.64 R4, c[0x4][0x8] ;  /* 0x01000200ff047b82 */ /* 0x000e220000000a00 */
[----:B------:R-:W-:Y:S06]  /*0930*/  MEMBAR.SC.GPU ;  /* 0x0000000000007992 */ /* 0x000fec0000002000 */
[----:B------:R-:W-:-:S00]  /*0940*/  ERRBAR ;  /* 0x00000000000079ab */ /* 0x000fc00000000000 */
[----:B------:R-:W-:Y:S06]  /*0950*/  CGAERRBAR ;  /* 0x00000000000075ab */ /* 0x000fec0000000000 */
[----:B------:R-:W-:Y:S04]  /*0960*/  CCTL.IVALL ;  /* 0x00000000ff00798f */ /* 0x000fe80002000000 */
[----:B0-----:R-:W2:Y:S01]  /*0970*/  LDG.E.64 R2, desc[UR6][R4.64] ;  /* 0x0000000604027981 */ /* 0x001ea2000c1e1b00 */
[----:B------:R-:W-:-:S03]  /*0980*/  IMAD.MOV.U32 R9, RZ, RZ, 0x1 ;  /* 0x00000001ff097424 */ /* 0x000fc600078e00ff */
[----:B------:R-:W2:Y:S02]  /*0990*/  LDS R7, [UR4+0x400] ;  /* 0x00040004ff077984 */ /* 0x000ea40008000800 */
[----:B--2---:R-:W-:-:S05]  /*09a0*/  IMAD.WIDE R2, R7, 0x4, R2 ;  /* 0x0000000407027825 */ /* 0x004fca00078e0202 */
[----:B------:R-:W-:Y:S01]  /*09b0*/  ATOM.E.ADD.STRONG.GPU PT, RZ, desc[UR6][R2.64], R9 ;  /* 0x8000000902ff798a */ /* 0x000fe200081ef106 */
[----:B------:R-:W-:Y:S05]  /*09c0*/  EXIT ;  /* 0x000000000000794d */ /* 0x000fea0003800000 */
.L_x_11:
[----:B------:R-:W-:-:S00]  /*09d0*/  BRA `(.L_x_11) ;  /* 0xfffffffc00fc7947 */ /* 0x000fc0000383ffff */
[----:B------:R-:W-:-:S00]  /*09e0*/  NOP ;  /* 0x0000000000007918 */ /* 0x000fc00000000000 */
        /* <DEDUP_REMOVED lines=9> */
.L_x_12:


//--------------------- .nv.global.init           --------------------------
	.section	.nv.global.init,"aw",@progbits
	.align	4
.nv.global.init:
	.type		BLOCK_SIZE,@object
	.size		BLOCK_SIZE,(.L_2 - BLOCK_SIZE)
BLOCK_SIZE:
        /*0000*/ 	.byte	0x00, 0x01, 0x00, 0x00
.L_2:


//--------------------- .nv.shared._Z21CoarsenedPrefixSumUltPfS_i --------------------------
	.section	.nv.shared._Z21CoarsenedPrefixSumUltPfS_i,"aw",@nobits
	.sectionflags	@""
	.align	4
.nv.shared._Z21CoarsenedPrefixSumUltPfS_i:
	.zero		2056


//--------------------- .nv.shared.reserved.0     --------------------------
	.section	.nv.shared.reserved.0,"aw",@nobits
	.weak		__nv_reservedSMEM_offset_0_alias
	.size		__nv_reservedSMEM_offset_0_alias, 0, 64
	.other		__nv_reservedSMEM_offset_0_alias,@"STO_CUDA_RESERVED_SHARED STV_DEFAULT"
__nv_reservedSMEM_offset_0_alias:
	.zero		0
	.zero		64


//--------------------- .nv.global                --------------------------
	.section	.nv.global,"aw",@nobits
	.align	8
.nv.global:
	.type		flags,@object
	.size		flags,(blockCounter - flags)
flags:
	.zero		8
	.type		blockCounter,@object
	.size		blockCounter,(.L_0 - blockCounter)
blockCounter:
	.zero		4
.L_0:


//--------------------- .nv.constant0._Z21CoarsenedPrefixSumUltPfS_i --------------------------
	.section	.nv.constant0._Z21CoarsenedPrefixSumUltPfS_i,"a",@progbits
	.sectionflags	@""
	.align	4
.nv.constant0._Z21CoarsenedPrefixSumUltPfS_i:
	.zero		916


//--------------------- SYMBOLS --------------------------

	.type		.nv.reservedSmem.offset0,@object
	.size		.nv.reservedSmem.offset0,0x4
	.type		.nv.reservedSmem.cap,@object
	.size		.nv.reservedSmem.cap,0x4
